//
// Generated by NVIDIA NVVM Compiler
//
// Compiler Build ID: CL-36424714
// Cuda compilation tools, release 13.0, V13.0.88
// Based on NVVM 20.0.0
//

.version 9.0
.target sm_100
.address_size 64

	// .globl	default_function_kernel0
// _ZZ24default_function_kernel0E8A_shared has been demoted
// _ZZ24default_function_kernel0E8B_shared has been demoted

.visible .entry default_function_kernel0(
	.param .u64 .ptr .align 1 default_function_kernel0_param_0,
	.param .u64 .ptr .align 1 default_function_kernel0_param_1,
	.param .u64 .ptr .align 1 default_function_kernel0_param_2
)
{
	.reg .pred 	%p<3>;
	.reg .b32 	%r<29>;
	.reg .b32 	%f<158>;
	.reg .b64 	%rd<13>;
	// demoted variable
	.shared .align 4 .b8 _ZZ24default_function_kernel0E8A_shared[512];
	// demoted variable
	.shared .align 4 .b8 _ZZ24default_function_kernel0E8B_shared[8192];
	ld.param.u64 	%rd4, [default_function_kernel0_param_0];
	ld.param.u64 	%rd5, [default_function_kernel0_param_1];
	ld.param.u64 	%rd3, [default_function_kernel0_param_2];
	cvta.to.global.u64 	%rd1, %rd5;
	cvta.to.global.u64 	%rd2, %rd4;
	mov.u32 	%r1, %tid.x;
	shl.b32 	%r12, %r1, 2;
	mov.u32 	%r13, _ZZ24default_function_kernel0E8A_shared;
	add.s32 	%r2, %r13, %r12;
	mov.u32 	%r3, %ctaid.x;
	shl.b32 	%r4, %r3, 15;
	mov.u32 	%r14, _ZZ24default_function_kernel0E8B_shared;
	add.s32 	%r5, %r14, %r12;
	shl.b32 	%r15, %r1, 8;
	add.s32 	%r16, %r15, %r14;
	add.s32 	%r6, %r16, 128;
	mov.b32 	%r27, 0;
	mov.f32 	%f150, 0f00000000;
	mov.f32 	%f151, %f150;
	mov.f32 	%f152, %f150;
	mov.f32 	%f153, %f150;
	mov.f32 	%f154, %f150;
	mov.f32 	%f155, %f150;
	mov.f32 	%f156, %f150;
	mov.f32 	%f157, %f150;
$L__BB0_1:
	bar.sync 	0;
	shl.b32 	%r18, %r27, 5;
	add.s32 	%r19, %r18, %r1;
	mul.wide.u32 	%rd6, %r19, 4;
	add.s64 	%rd7, %rd2, %rd6;
	ld.global.nc.f32 	%f26, [%rd7];
	st.shared.f32 	[%r2], %f26;
	ld.global.nc.f32 	%f27, [%rd7+2048];
	st.shared.f32 	[%r2+128], %f27;
	ld.global.nc.f32 	%f28, [%rd7+4096];
	st.shared.f32 	[%r2+256], %f28;
	ld.global.nc.f32 	%f29, [%rd7+6144];
	st.shared.f32 	[%r2+384], %f29;
	add.s32 	%r20, %r19, %r4;
	mul.wide.u32 	%rd8, %r20, 4;
	add.s64 	%rd9, %rd1, %rd8;
	ld.global.nc.f32 	%f30, [%rd9];
	st.shared.f32 	[%r5], %f30;
	ld.global.nc.f32 	%f31, [%rd9+2048];
	st.shared.f32 	[%r5+128], %f31;
	ld.global.nc.f32 	%f32, [%rd9+4096];
	st.shared.f32 	[%r5+256], %f32;
	ld.global.nc.f32 	%f33, [%rd9+6144];
	st.shared.f32 	[%r5+384], %f33;
	ld.global.nc.f32 	%f34, [%rd9+8192];
	st.shared.f32 	[%r5+512], %f34;
	ld.global.nc.f32 	%f35, [%rd9+10240];
	st.shared.f32 	[%r5+640], %f35;
	ld.global.nc.f32 	%f36, [%rd9+12288];
	st.shared.f32 	[%r5+768], %f36;
	ld.global.nc.f32 	%f37, [%rd9+14336];
	st.shared.f32 	[%r5+896], %f37;
	ld.global.nc.f32 	%f38, [%rd9+16384];
	st.shared.f32 	[%r5+1024], %f38;
	ld.global.nc.f32 	%f39, [%rd9+18432];
	st.shared.f32 	[%r5+1152], %f39;
	ld.global.nc.f32 	%f40, [%rd9+20480];
	st.shared.f32 	[%r5+1280], %f40;
	ld.global.nc.f32 	%f41, [%rd9+22528];
	st.shared.f32 	[%r5+1408], %f41;
	ld.global.nc.f32 	%f42, [%rd9+24576];
	st.shared.f32 	[%r5+1536], %f42;
	ld.global.nc.f32 	%f43, [%rd9+26624];
	st.shared.f32 	[%r5+1664], %f43;
	ld.global.nc.f32 	%f44, [%rd9+28672];
	st.shared.f32 	[%r5+1792], %f44;
	ld.global.nc.f32 	%f45, [%rd9+30720];
	st.shared.f32 	[%r5+1920], %f45;
	ld.global.nc.f32 	%f46, [%rd9+32768];
	st.shared.f32 	[%r5+2048], %f46;
	ld.global.nc.f32 	%f47, [%rd9+34816];
	st.shared.f32 	[%r5+2176], %f47;
	ld.global.nc.f32 	%f48, [%rd9+36864];
	st.shared.f32 	[%r5+2304], %f48;
	ld.global.nc.f32 	%f49, [%rd9+38912];
	st.shared.f32 	[%r5+2432], %f49;
	ld.global.nc.f32 	%f50, [%rd9+40960];
	st.shared.f32 	[%r5+2560], %f50;
	ld.global.nc.f32 	%f51, [%rd9+43008];
	st.shared.f32 	[%r5+2688], %f51;
	ld.global.nc.f32 	%f52, [%rd9+45056];
	st.shared.f32 	[%r5+2816], %f52;
	ld.global.nc.f32 	%f53, [%rd9+47104];
	st.shared.f32 	[%r5+2944], %f53;
	ld.global.nc.f32 	%f54, [%rd9+49152];
	st.shared.f32 	[%r5+3072], %f54;
	ld.global.nc.f32 	%f55, [%rd9+51200];
	st.shared.f32 	[%r5+3200], %f55;
	ld.global.nc.f32 	%f56, [%rd9+53248];
	st.shared.f32 	[%r5+3328], %f56;
	ld.global.nc.f32 	%f57, [%rd9+55296];
	st.shared.f32 	[%r5+3456], %f57;
	ld.global.nc.f32 	%f58, [%rd9+57344];
	st.shared.f32 	[%r5+3584], %f58;
	ld.global.nc.f32 	%f59, [%rd9+59392];
	st.shared.f32 	[%r5+3712], %f59;
	ld.global.nc.f32 	%f60, [%rd9+61440];
	st.shared.f32 	[%r5+3840], %f60;
	ld.global.nc.f32 	%f61, [%rd9+63488];
	st.shared.f32 	[%r5+3968], %f61;
	ld.global.nc.f32 	%f62, [%rd9+65536];
	st.shared.f32 	[%r5+4096], %f62;
	ld.global.nc.f32 	%f63, [%rd9+67584];
	st.shared.f32 	[%r5+4224], %f63;
	ld.global.nc.f32 	%f64, [%rd9+69632];
	st.shared.f32 	[%r5+4352], %f64;
	ld.global.nc.f32 	%f65, [%rd9+71680];
	st.shared.f32 	[%r5+4480], %f65;
	ld.global.nc.f32 	%f66, [%rd9+73728];
	st.shared.f32 	[%r5+4608], %f66;
	ld.global.nc.f32 	%f67, [%rd9+75776];
	st.shared.f32 	[%r5+4736], %f67;
	ld.global.nc.f32 	%f68, [%rd9+77824];
	st.shared.f32 	[%r5+4864], %f68;
	ld.global.nc.f32 	%f69, [%rd9+79872];
	st.shared.f32 	[%r5+4992], %f69;
	ld.global.nc.f32 	%f70, [%rd9+81920];
	st.shared.f32 	[%r5+5120], %f70;
	ld.global.nc.f32 	%f71, [%rd9+83968];
	st.shared.f32 	[%r5+5248], %f71;
	ld.global.nc.f32 	%f72, [%rd9+86016];
	st.shared.f32 	[%r5+5376], %f72;
	ld.global.nc.f32 	%f73, [%rd9+88064];
	st.shared.f32 	[%r5+5504], %f73;
	ld.global.nc.f32 	%f74, [%rd9+90112];
	st.shared.f32 	[%r5+5632], %f74;
	ld.global.nc.f32 	%f75, [%rd9+92160];
	st.shared.f32 	[%r5+5760], %f75;
	ld.global.nc.f32 	%f76, [%rd9+94208];
	st.shared.f32 	[%r5+5888], %f76;
	ld.global.nc.f32 	%f77, [%rd9+96256];
	st.shared.f32 	[%r5+6016], %f77;
	ld.global.nc.f32 	%f78, [%rd9+98304];
	st.shared.f32 	[%r5+6144], %f78;
	ld.global.nc.f32 	%f79, [%rd9+100352];
	st.shared.f32 	[%r5+6272], %f79;
	ld.global.nc.f32 	%f80, [%rd9+102400];
	st.shared.f32 	[%r5+6400], %f80;
	ld.global.nc.f32 	%f81, [%rd9+104448];
	st.shared.f32 	[%r5+6528], %f81;
	ld.global.nc.f32 	%f82, [%rd9+106496];
	st.shared.f32 	[%r5+6656], %f82;
	ld.global.nc.f32 	%f83, [%rd9+108544];
	st.shared.f32 	[%r5+6784], %f83;
	ld.global.nc.f32 	%f84, [%rd9+110592];
	st.shared.f32 	[%r5+6912], %f84;
	ld.global.nc.f32 	%f85, [%rd9+112640];
	st.shared.f32 	[%r5+7040], %f85;
	ld.global.nc.f32 	%f86, [%rd9+114688];
	st.shared.f32 	[%r5+7168], %f86;
	ld.global.nc.f32 	%f87, [%rd9+116736];
	st.shared.f32 	[%r5+7296], %f87;
	ld.global.nc.f32 	%f88, [%rd9+118784];
	st.shared.f32 	[%r5+7424], %f88;
	ld.global.nc.f32 	%f89, [%rd9+120832];
	st.shared.f32 	[%r5+7552], %f89;
	ld.global.nc.f32 	%f90, [%rd9+122880];
	st.shared.f32 	[%r5+7680], %f90;
	ld.global.nc.f32 	%f91, [%rd9+124928];
	st.shared.f32 	[%r5+7808], %f91;
	ld.global.nc.f32 	%f92, [%rd9+126976];
	st.shared.f32 	[%r5+7936], %f92;
	ld.global.nc.f32 	%f93, [%rd9+129024];
	st.shared.f32 	[%r5+8064], %f93;
	bar.sync 	0;
	mov.b32 	%r28, 256;
$L__BB0_2:
	add.s32 	%r22, %r13, %r28;
	ld.shared.f32 	%f94, [%r22+-256];
	ld.shared.f32 	%f95, [%r22+-128];
	ld.shared.f32 	%f96, [%r22];
	ld.shared.f32 	%f97, [%r22+128];
	add.s32 	%r23, %r6, %r28;
	ld.shared.f32 	%f98, [%r23+-384];
	ld.shared.f32 	%f99, [%r23+-256];
	fma.rn.f32 	%f100, %f94, %f98, %f157;
	fma.rn.f32 	%f101, %f94, %f99, %f156;
	fma.rn.f32 	%f102, %f95, %f98, %f155;
	fma.rn.f32 	%f103, %f95, %f99, %f154;
	fma.rn.f32 	%f104, %f96, %f98, %f153;
	fma.rn.f32 	%f105, %f96, %f99, %f152;
	fma.rn.f32 	%f106, %f97, %f98, %f151;
	fma.rn.f32 	%f107, %f97, %f99, %f150;
	ld.shared.f32 	%f108, [%r22+-252];
	ld.shared.f32 	%f109, [%r22+-124];
	ld.shared.f32 	%f110, [%r22+4];
	ld.shared.f32 	%f111, [%r22+132];
	ld.shared.f32 	%f112, [%r23+-380];
	ld.shared.f32 	%f113, [%r23+-252];
	fma.rn.f32 	%f114, %f108, %f112, %f100;
	fma.rn.f32 	%f115, %f108, %f113, %f101;
	fma.rn.f32 	%f116, %f109, %f112, %f102;
	fma.rn.f32 	%f117, %f109, %f113, %f103;
	fma.rn.f32 	%f118, %f110, %f112, %f104;
	fma.rn.f32 	%f119, %f110, %f113, %f105;
	fma.rn.f32 	%f120, %f111, %f112, %f106;
	fma.rn.f32 	%f121, %f111, %f113, %f107;
	ld.shared.f32 	%f122, [%r22+-248];
	ld.shared.f32 	%f123, [%r22+-120];
	ld.shared.f32 	%f124, [%r22+8];
	ld.shared.f32 	%f125, [%r22+136];
	ld.shared.f32 	%f126, [%r23+-376];
	ld.shared.f32 	%f127, [%r23+-248];
	fma.rn.f32 	%f128, %f122, %f126, %f114;
	fma.rn.f32 	%f129, %f122, %f127, %f115;
	fma.rn.f32 	%f130, %f123, %f126, %f116;
	fma.rn.f32 	%f131, %f123, %f127, %f117;
	fma.rn.f32 	%f132, %f124, %f126, %f118;
	fma.rn.f32 	%f133, %f124, %f127, %f119;
	fma.rn.f32 	%f134, %f125, %f126, %f120;
	fma.rn.f32 	%f135, %f125, %f127, %f121;
	ld.shared.f32 	%f136, [%r22+-244];
	ld.shared.f32 	%f137, [%r22+-116];
	ld.shared.f32 	%f138, [%r22+12];
	ld.shared.f32 	%f139, [%r22+140];
	ld.shared.f32 	%f140, [%r23+-372];
	ld.shared.f32 	%f141, [%r23+-244];
	fma.rn.f32 	%f157, %f136, %f140, %f128;
	fma.rn.f32 	%f156, %f136, %f141, %f129;
	fma.rn.f32 	%f155, %f137, %f140, %f130;
	fma.rn.f32 	%f154, %f137, %f141, %f131;
	fma.rn.f32 	%f153, %f138, %f140, %f132;
	fma.rn.f32 	%f152, %f138, %f141, %f133;
	fma.rn.f32 	%f151, %f139, %f140, %f134;
	fma.rn.f32 	%f150, %f139, %f141, %f135;
	add.s32 	%r28, %r28, 16;
	setp.ne.s32 	%p1, %r28, 384;
	@%p1 bra 	$L__BB0_2;
	add.s32 	%r27, %r27, 1;
	setp.ne.s32 	%p2, %r27, 16;
	@%p2 bra 	$L__BB0_1;
	cvta.to.global.u64 	%rd10, %rd3;
	shl.b32 	%r24, %r3, 6;
	shl.b32 	%r25, %r1, 1;
	add.s32 	%r26, %r24, %r25;
	mul.wide.u32 	%rd11, %r26, 4;
	add.s64 	%rd12, %rd10, %rd11;
	st.global.f32 	[%rd12], %f157;
	st.global.f32 	[%rd12+4], %f156;
	st.global.f32 	[%rd12+65536], %f155;
	st.global.f32 	[%rd12+65540], %f154;
	st.global.f32 	[%rd12+131072], %f153;
	st.global.f32 	[%rd12+131076], %f152;
	st.global.f32 	[%rd12+196608], %f151;
	st.global.f32 	[%rd12+196612], %f150;
	ret;

}


// ===== COMPILED SASS (sm_100) =====

	.target	sm_100

	.elftype	@"ET_EXEC"


//--------------------- .note.nv.tkinfo           --------------------------
	.section	.note.nv.tkinfo,"",@"SHT_NOTE"
	.sectionflags	@"SHF_NOTE_NV_TKINFO"
	.tkinfo
        /*0018*/ 	.word	0x00000002
        /*0030*/ 	.string	""
        /*0030*/ 	.string	"ptxas"
        /*0030*/ 	.string	"Cuda compilation tools, release 13.0, V13.0.88"
        /*0030*/ 	.string	"Build cuda_13.0.r13.0/compiler.36424714_0"
        /*0030*/ 	.string	"-arch sm_100 -m 64 "



//--------------------- .note.nv.cuinfo           --------------------------
	.section	.note.nv.cuinfo,"",@"SHT_NOTE"
	.sectionflags	@"SHF_NOTE_NV_CUINFO"
        /*0018*/ 	.short	0x0002
        /*001a*/ 	.short	0x0064
        /*001c*/ 	.short	0x0082
	.zero		2


//--------------------- .nv.info                  --------------------------
	.section	.nv.info,"",@"SHT_CUDA_INFO"
	.align	4


	//----- nvinfo : EIATTR_REGCOUNT
	.align		4
        /*0000*/ 	.byte	0x04, 0x2f
        /*0002*/ 	.short	(.L_1 - .L_0)
	.align		4
.L_0:
        /*0004*/ 	.word	index@(default_function_kernel0)
        /*0008*/ 	.word	0x00000028


	//----- nvinfo : EIATTR_FRAME_SIZE
	.align		4
.L_1:
        /*000c*/ 	.byte	0x04, 0x11
        /*000e*/ 	.short	(.L_3 - .L_2)
	.align		4
.L_2:
        /*0010*/ 	.word	index@(default_function_kernel0)
        /*0014*/ 	.word	0x00000000


	//----- nvinfo : EIATTR_MIN_STACK_SIZE
	.align		4
.L_3:
        /*0018*/ 	.byte	0x04, 0x12
        /*001a*/ 	.short	(.L_5 - .L_4)
	.align		4
.L_4:
        /*001c*/ 	.word	index@(default_function_kernel0)
        /*0020*/ 	.word	0x00000000
.L_5:


//--------------------- .nv.compat                --------------------------
	.section	.nv.compat,"",@"SHT_CUDA_COMPAT_INFO"
	.align	4
        /*0000*/ 	.byte	0x02, 0x09, 0x00, 0x00, 0x02, 0x02, 0x01, 0x00, 0x02, 0x05, 0x05, 0x00, 0x03, 0x07, 0x01, 0x01
        /*0010*/ 	.byte	0x02, 0x03, 0x00, 0x00, 0x02, 0x06, 0x01, 0x00, 0x04, 0x0b, 0x08, 0x00, 0x09, 0x00, 0x00, 0x00
        /*0020*/ 	.byte	0x00, 0x00, 0x00, 0x00


//--------------------- .nv.info.default_function_kernel0 --------------------------
	.section	.nv.info.default_function_kernel0,"",@"SHT_CUDA_INFO"
	.sectionflags	@""
	.align	4


	//----- nvinfo : EIATTR_CUDA_API_VERSION
	.align		4
        /*0000*/ 	.byte	0x04, 0x37
        /*0002*/ 	.short	(.L_7 - .L_6)
.L_6:
        /*0004*/ 	.word	0x00000082


	//----- nvinfo : EIATTR_KPARAM_INFO
	.align		4
.L_7:
        /*0008*/ 	.byte	0x04, 0x17
        /*000a*/ 	.short	(.L_9 - .L_8)
.L_8:
        /*000c*/ 	.word	0x00000000
        /*0010*/ 	.short	0x0002
        /*0012*/ 	.short	0x0010
        /*0014*/ 	.byte	0x00, 0xf5, 0x21, 0x00


	//----- nvinfo : EIATTR_KPARAM_INFO
	.align		4
.L_9:
        /*0018*/ 	.byte	0x04, 0x17
        /*001a*/ 	.short	(.L_11 - .L_10)
.L_10:
        /*001c*/ 	.word	0x00000000
        /*0020*/ 	.short	0x0001
        /*0022*/ 	.short	0x0008
        /*0024*/ 	.byte	0x00, 0xf5, 0x21, 0x00


	//----- nvinfo : EIATTR_KPARAM_INFO
	.align		4
.L_11:
        /*0028*/ 	.byte	0x04, 0x17
        /*002a*/ 	.short	(.L_13 - .L_12)
.L_12:
        /*002c*/ 	.word	0x00000000
        /*0030*/ 	.short	0x0000
        /*0032*/ 	.short	0x0000
        /*0034*/ 	.byte	0x00, 0xf5, 0x21, 0x00


	//----- nvinfo : EIATTR_SPARSE_MMA_MASK
	.align		4
.L_13:
        /*0038*/ 	.byte	0x03, 0x50
        /*003a*/ 	.short	0x0000


	//----- nvinfo : EIATTR_MAXREG_COUNT
	.align		4
        /*003c*/ 	.byte	0x03, 0x1b
        /*003e*/ 	.short	0x00ff


	//----- nvinfo : EIATTR_NUM_BARRIERS
	.align		4
        /*0040*/ 	.byte	0x02, 0x4c
        /*0042*/ 	.byte	0x01
	.zero		1


	//----- nvinfo : EIATTR_MERCURY_ISA_VERSION
	.align		4
        /*0044*/ 	.byte	0x03, 0x5f
        /*0046*/ 	.short	0x0101


	//----- nvinfo : EIATTR_VRC_CTA_INIT_COUNT
	.align		4
        /*0048*/ 	.byte	0x02, 0x4a
	.zero		1
	.zero		1


	//----- nvinfo : EIATTR_EXIT_INSTR_OFFSETS
	.align		4
        /*004c*/ 	.byte	0x04, 0x1c
        /*004e*/ 	.short	(.L_15 - .L_14)


	//   ....[0]....
.L_14:
        /*0050*/ 	.word	0x00000e10


	//----- nvinfo : EIATTR_CBANK_PARAM_SIZE
	.align		4
.L_15:
        /*0054*/ 	.byte	0x03, 0x19
        /*0056*/ 	.short	0x0018


	//----- nvinfo : EIATTR_PARAM_CBANK
	.align		4
        /*0058*/ 	.byte	0x04, 0x0a
        /*005a*/ 	.short	(.L_17 - .L_16)
	.align		4
.L_16:
        /*005c*/ 	.word	index@(.nv.constant0.default_function_kernel0)
        /*0060*/ 	.short	0x0380
        /*0062*/ 	.short	0x0018


	//----- nvinfo : EIATTR_SW_WAR
	.align		4
.L_17:
        /*0064*/ 	.byte	0x04, 0x36
        /*0066*/ 	.short	(.L_19 - .L_18)
.L_18:
        /*0068*/ 	.word	0x00000008
.L_19:


//--------------------- .nv.callgraph             --------------------------
	.section	.nv.callgraph,"",@"SHT_CUDA_CALLGRAPH"
	.align	4
	.sectionentsize	8
	.align		4
        /*0000*/ 	.word	0x00000000
	.align		4
        /*0004*/ 	.word	0xffffffff
	.align		4
        /*0008*/ 	.word	0x00000000
	.align		4
        /*000c*/ 	.word	0xfffffffe
	.align		4
        /*0010*/ 	.word	0x00000000
	.align		4
        /*0014*/ 	.word	0xfffffffd
	.align		4
        /*0018*/ 	.word	0x00000000
	.align		4
        /*001c*/ 	.word	0xfffffffc


//--------------------- .text.default_function_kernel0 --------------------------
	.section	.text.default_function_kernel0,"ax",@progbits
	.align	128
        .global         default_function_kernel0
        .type           default_function_kernel0,@function
        .size           default_function_kernel0,(.L_x_3 - default_function_kernel0)
        .other          default_function_kernel0,@"STO_CUDA_ENTRY STV_DEFAULT"
default_function_kernel0:
.text.default_function_kernel0:
[----:B------:R-:W-:Y:S01]  /*0000*/  LDC R1, c[0x0][0x37c] ;  /* 0x0000df00ff017b82 */ /* 0x000fe20000000800 */
[----:B------:R-:W0:Y:S07]  /*0010*/  S2R R24, SR_TID.X ;  /* 0x0000000000187919 */ /* 0x000e2e0000002100 */
[----:B------:R-:W1:Y:S01]  /*0020*/  S2UR UR6, SR_CgaCtaId ;  /* 0x00000000000679c3 */ /* 0x000e620000008800 */
[----:B------:R-:W-:Y:S01]  /*0030*/  UMOV UR4, 0x400 ;  /* 0x0000040000047882 */ /* 0x000fe20000000000 */
[----:B------:R-:W-:Y:S01]  /*0040*/  HFMA2 R25, -RZ, RZ, 0, 0 ;  /* 0x00000000ff197431 */ /* 0x000fe200000001ff */
[----:B------:R-:W2:Y:S01]  /*0050*/  S2R R0, SR_CTAID.X ;  /* 0x0000000000007919 */ /* 0x000ea20000002500 */
[----:B------:R-:W-:Y:S01]  /*0060*/  UIADD3 UR5, UPT, UPT, UR4, 0x200, URZ ;  /* 0x0000020004057890 */ /* 0x000fe2000fffe0ff */
[----:B------:R-:W-:-:S02]  /*0070*/  CS2R R2, SRZ ;  /* 0x0000000000027805 */ /* 0x000fc4000001ff00 */
[----:B------:R-:W-:Y:S02]  /*0080*/  CS2R R28, SRZ ;  /* 0x00000000001c7805 */ /* 0x000fe4000001ff00 */
[----:B------:R-:W-:Y:S02]  /*0090*/  CS2R R26, SRZ ;  /* 0x00000000001a7805 */ /* 0x000fe4000001ff00 */
[----:B------:R-:W-:Y:S01]  /*00a0*/  CS2R R16, SRZ ;  /* 0x0000000000107805 */ /* 0x000fe2000001ff00 */
[----:B------:R-:W3:Y:S01]  /*00b0*/  LDCU.64 UR8, c[0x0][0x358] ;  /* 0x00006b00ff0877ac */ /* 0x000ee20008000a00 */
[----:B-1----:R-:W-:Y:S02]  /*00c0*/  ULEA UR5, UR6, UR5, 0x18 ;  /* 0x0000000506057291 */ /* 0x002fe4000f8ec0ff */
[----:B------:R-:W-:-:S04]  /*00d0*/  ULEA UR4, UR6, UR4, 0x18 ;  /* 0x0000000406047291 */ /* 0x000fc8000f8ec0ff */
[----:B0--3--:R-:W-:-:S08]  /*00e0*/  LEA R24, R24, UR5, 0x8 ;  /* 0x0000000518187c11 */ /* 0x009fd0000f8e40ff */
.L_x_1:
[----:B------:R-:W0:Y:S01]  /*00f0*/  S2R R9, SR_TID.X ;  /* 0x0000000000097919 */ /* 0x000e220000002100 */
[----:B------:R-:W1:Y:S08]  /*0100*/  LDC.64 R6, c[0x0][0x380] ;  /* 0x0000e000ff067b82 */ /* 0x000e700000000a00 */
[----:B------:R-:W3:Y:S01]  /*0110*/  LDC.64 R4, c[0x0][0x388] ;  /* 0x0000e200ff047b82 */ /* 0x000ee20000000a00 */
[----:B0-----:R-:W-:-:S04]  /*0120*/  LEA R11, R2, R9, 0x5 ;  /* 0x00000009020b7211 */ /* 0x001fc800078e28ff */
[----:B--2---:R-:W-:Y:S01]  /*0130*/  LEA R13, R0, R11, 0xf ;  /* 0x0000000b000d7211 */ /* 0x004fe200078e78ff */
[----:B-1----:R-:W-:-:S04]  /*0140*/  IMAD.WIDE.U32 R6, R11, 0x4, R6 ;  /* 0x000000040b067825 */ /* 0x002fc800078e0006 */
[----:B---3--:R-:W-:Y:S01]  /*0150*/  IMAD.WIDE.U32 R4, R13, 0x4, R4 ;  /* 0x000000040d047825 */ /* 0x008fe200078e0004 */
[----:B------:R-:W2:Y:S04]  /*0160*/  LDG.E.CONSTANT R10, desc[UR8][R6.64] ;  /* 0x00000008060a7981 */ /* 0x000ea8000c1e9900 */
[----:B------:R-:W3:Y:S04]  /*0170*/  LDG.E.CONSTANT R11, desc[UR8][R6.64+0x800] ;  /* 0x00080008060b7981 */ /* 0x000ee8000c1e9900 */
[----:B------:R-:W4:Y:S04]  /*0180*/  LDG.E.CONSTANT R12, desc[UR8][R6.64+0x1000] ;  /* 0x00100008060c7981 */ /* 0x000f28000c1e9900 */
[----:B------:R-:W5:Y:S04]  /*0190*/  LDG.E.CONSTANT R13, desc[UR8][R6.64+0x1800] ;  /* 0x00180008060d7981 */ /* 0x000f68000c1e9900 */
[----:B------:R-:W5:Y:S04]  /*01a0*/  LDG.E.CONSTANT R15, desc[UR8][R4.64] ;  /* 0x00000008040f7981 */ /* 0x000f68000c1e9900 */
[----:B------:R-:W5:Y:S04]  /*01b0*/  LDG.E.CONSTANT R19, desc[UR8][R4.64+0x800] ;  /* 0x0008000804137981 */ /* 0x000f68000c1e9900 */
[----:B------:R-:W5:Y:S01]  /*01c0*/  LDG.E.CONSTANT R21, desc[UR8][R4.64+0x1000] ;  /* 0x0010000804157981 */ /* 0x000f62000c1e9900 */
[----:B------:R-:W0:Y:S01]  /*01d0*/  S2UR UR6, SR_CgaCtaId ;  /* 0x00000000000679c3 */ /* 0x000e220000008800 */
[----:B------:R-:W-:Y:S01]  /*01e0*/  UMOV UR5, 0x400 ;  /* 0x0000040000057882 */ /* 0x000fe20000000000 */
[----:B------:R-:W-:-:S06]  /*01f0*/  LEA R14, R9, UR4, 0x2 ;  /* 0x00000004090e7c11 */ /* 0x000fcc000f8e10ff */
[----:B------:R-:W-:Y:S01]  /*0200*/  BAR.SYNC.DEFER_BLOCKING 0x0 ;  /* 0x0000000000007b1d */ /* 0x000fe20000010000 */
[----:B------:R-:W-:-:S05]  /*0210*/  UIADD3 UR5, UPT, UPT, UR5, 0x200, URZ ;  /* 0x0000020005057890 */ /* 0x000fca000fffe0ff */
[----:B------:R-:W5:Y:S04]  /*0220*/  LDG.E.CONSTANT R7, desc[UR8][R4.64+0x1800] ;  /* 0x0018000804077981 */ /* 0x000f68000c1e9900 */
[----:B------:R-:W5:Y:S04]  /*0230*/  LDG.E.CONSTANT R23, desc[UR8][R4.64+0x2800] ;  /* 0x0028000804177981 */ /* 0x000f68000c1e9900 */
[----:B------:R-:W5:Y:S04]  /*0240*/  LDG.E.CONSTANT R31, desc[UR8][R4.64+0x3000] ;  /* 0x00300008041f7981 */ /* 0x000f68000c1e9900 */
[----:B------:R-:W5:Y:S01]  /*0250*/  LDG.E.CONSTANT R33, desc[UR8][R4.64+0x3800] ;  /* 0x0038000804217981 */ /* 0x000f62000c1e9900 */
[----:B0-----:R-:W-:-:S03]  /*0260*/  ULEA UR5, UR6, UR5, 0x18 ;  /* 0x0000000506057291 */ /* 0x001fc6000f8ec0ff */
[----:B------:R-:W5:Y:S03]  /*0270*/  LDG.E.CONSTANT R35, desc[UR8][R4.64+0x4800] ;  /* 0x0048000804237981 */ /* 0x000f66000c1e9900 */
[----:B------:R-:W-:Y:S01]  /*0280*/  LEA R8, R9, UR5, 0x2 ;  /* 0x0000000509087c11 */ /* 0x000fe2000f8e10ff */
[----:B------:R-:W5:Y:S04]  /*0290*/  LDG.E.CONSTANT R37, desc[UR8][R4.64+0x7000] ;  /* 0x0070000804257981 */ /* 0x000f68000c1e9900 */
[----:B------:R-:W5:Y:S04]  /*02a0*/  LDG.E.CONSTANT R9, desc[UR8][R4.64+0x2000] ;  /* 0x0020000804097981 */ /* 0x000f68000c1e9900 */
[----:B------:R-:W5:Y:S04]  /*02b0*/  LDG.E.CONSTANT R6, desc[UR8][R4.64+0x1f800] ;  /* 0x01f8000804067981 */ /* 0x000f68000c1e9900 */
[----:B--2---:R-:W-:Y:S04]  /*02c0*/  STS [R14], R10 ;  /* 0x0000000a0e007388 */ /* 0x004fe80000000800 */
[----:B---3--:R0:W-:Y:S04]  /*02d0*/  STS [R14+0x80], R11 ;  /* 0x0000800b0e007388 */ /* 0x0081e80000000800 */
[----:B----4-:R-:W-:Y:S04]  /*02e0*/  STS [R14+0x100], R12 ;  /* 0x0001000c0e007388 */ /* 0x010fe80000000800 */
[----:B-----5:R1:W-:Y:S04]  /*02f0*/  STS [R14+0x180], R13 ;  /* 0x0001800d0e007388 */ /* 0x0203e80000000800 */
[----:B------:R2:W-:Y:S04]  /*0300*/  STS [R8], R15 ;  /* 0x0000000f08007388 */ /* 0x0005e80000000800 */
[----:B------:R3:W-:Y:S04]  /*0310*/  STS [R8+0x80], R19 ;  /* 0x0000801308007388 */ /* 0x0007e80000000800 */
[----:B------:R4:W-:Y:S04]  /*0320*/  STS [R8+0x100], R21 ;  /* 0x0001001508007388 */ /* 0x0009e80000000800 */
[----:B0-----:R-:W5:Y:S04]  /*0330*/  LDG.E.CONSTANT R11, desc[UR8][R4.64+0x4000] ;  /* 0x00400008040b7981 */ /* 0x001f68000c1e9900 */
[----:B-1----:R-:W5:Y:S04]  /*0340*/  LDG.E.CONSTANT R13, desc[UR8][R4.64+0x5000] ;  /* 0x00500008040d7981 */ /* 0x002f68000c1e9900 */
[----:B--2---:R-:W2:Y:S04]  /*0350*/  LDG.E.CONSTANT R15, desc[UR8][R4.64+0x5800] ;  /* 0x00580008040f7981 */ /* 0x004ea8000c1e9900 */
[----:B---3--:R-:W3:Y:S04]  /*0360*/  LDG.E.CONSTANT R19, desc[UR8][R4.64+0x6000] ;  /* 0x0060000804137981 */ /* 0x008ee8000c1e9900 */
[----:B----4-:R-:W4:Y:S04]  /*0370*/  LDG.E.CONSTANT R21, desc[UR8][R4.64+0x6800] ;  /* 0x0068000804157981 */ /* 0x010f28000c1e9900 */
[----:B------:R0:W-:Y:S04]  /*0380*/  STS [R8+0x180], R7 ;  /* 0x0001800708007388 */ /* 0x0001e80000000800 */
[----:B------:R-:W-:Y:S04]  /*0390*/  STS [R8+0x280], R23 ;  /* 0x0002801708007388 */ /* 0x000fe80000000800 */
[----:B------:R-:W-:Y:S04]  /*03a0*/  STS [R8+0x300], R31 ;  /* 0x0003001f08007388 */ /* 0x000fe80000000800 */
[----:B------:R1:W-:Y:S04]  /*03b0*/  STS [R8+0x200], R9 ;  /* 0x0002000908007388 */ /* 0x0003e80000000800 */
[----:B------:R1:W-:Y:S04]  /*03c0*/  STS [R8+0x380], R33 ;  /* 0x0003802108007388 */ /* 0x0003e80000000800 */
[----:B------:R1:W-:Y:S04]  /*03d0*/  STS [R8+0x480], R35 ;  /* 0x0004802308007388 */ /* 0x0003e80000000800 */
[----:B------:R1:W-:Y:S04]  /*03e0*/  STS [R8+0x700], R37 ;  /* 0x0007002508007388 */ /* 0x0003e80000000800 */
[----:B0-----:R-:W4:Y:S04]  /*03f0*/  LDG.E.CONSTANT R7, desc[UR8][R4.64+0x7800] ;  /* 0x0078000804077981 */ /* 0x001f28000c1e9900 */
[----:B-1----:R-:W4:Y:S04]  /*0400*/  LDG.E.CONSTANT R9, desc[UR8][R4.64+0x8000] ;  /* 0x0080000804097981 */ /* 0x002f28000c1e9900 */
[----:B------:R-:W4:Y:S04]  /*0410*/  LDG.E.CONSTANT R23, desc[UR8][R4.64+0x8800] ;  /* 0x0088000804177981 */ /* 0x000f28000c1e9900 */
[----:B------:R-:W4:Y:S04]  /*0420*/  LDG.E.CONSTANT R31, desc[UR8][R4.64+0x9000] ;  /* 0x00900008041f7981 */ /* 0x000f28000c1e9900 */
[----:B------:R-:W4:Y:S04]  /*0430*/  LDG.E.CONSTANT R33, desc[UR8][R4.64+0xa000] ;  /* 0x00a0000804217981 */ /* 0x000f28000c1e9900 */
[----:B------:R-:W4:Y:S04]  /*0440*/  LDG.E.CONSTANT R35, desc[UR8][R4.64+0xc800] ;  /* 0x00c8000804237981 */ /* 0x000f28000c1e9900 */
[----:B------:R-:W4:Y:S04]  /*0450*/  LDG.E.CONSTANT R37, desc[UR8][R4.64+0xd000] ;  /* 0x00d0000804257981 */ /* 0x000f28000c1e9900 */
[----:B-----5:R0:W-:Y:S04]  /*0460*/  STS [R8+0x400], R11 ;  /* 0x0004000b08007388 */ /* 0x0201e80000000800 */
[----:B------:R1:W-:Y:S04]  /*0470*/  STS [R8+0x500], R13 ;  /* 0x0005000d08007388 */ /* 0x0003e80000000800 */
[----:B--2---:R2:W-:Y:S04]  /*0480*/  STS [R8+0x580], R15 ;  /* 0x0005800f08007388 */ /* 0x0045e80000000800 */
[----:B---3--:R3:W-:Y:S04]  /*0490*/  STS [R8+0x600], R19 ;  /* 0x0006001308007388 */ /* 0x0087e80000000800 */
[----:B----4-:R4:W-:Y:S04]  /*04a0*/  STS [R8+0x680], R21 ;  /* 0x0006801508007388 */ /* 0x0109e80000000800 */
[----:B0-----:R-:W5:Y:S04]  /*04b0*/  LDG.E.CONSTANT R11, desc[UR8][R4.64+0x9800] ;  /* 0x00980008040b7981 */ /* 0x001f68000c1e9900 */
[----:B-1----:R-:W5:Y:S04]  /*04c0*/  LDG.E.CONSTANT R13, desc[UR8][R4.64+0xa800] ;  /* 0x00a80008040d7981 */ /* 0x002f68000c1e9900 */
[----:B--2---:R-:W2:Y:S04]  /*04d0*/  LDG.E.CONSTANT R15, desc[UR8][R4.64+0xb000] ;  /* 0x00b00008040f7981 */ /* 0x004ea8000c1e9900 */
[----:B---3--:R-:W3:Y:S04]  /*04e0*/  LDG.E.CONSTANT R19, desc[UR8][R4.64+0xb800] ;  /* 0x00b8000804137981 */ /* 0x008ee8000c1e9900 */
[----:B----4-:R-:W4:Y:S04]  /*04f0*/  LDG.E.CONSTANT R21, desc[UR8][R4.64+0xc000] ;  /* 0x00c0000804157981 */ /* 0x010f28000c1e9900 */
[----:B------:R0:W-:Y:S04]  /*0500*/  STS [R8+0x780], R7 ;  /* 0x0007800708007388 */ /* 0x0001e80000000800 */
[----:B------:R1:W-:Y:S04]  /*0510*/  STS [R8+0x800], R9 ;  /* 0x0008000908007388 */ /* 0x0003e80000000800 */
[----:B------:R1:W-:Y:S04]  /*0520*/  STS [R8+0x880], R23 ;  /* 0x0008801708007388 */ /* 0x0003e80000000800 */
        /* <DEDUP_REMOVED lines=69> */
[----:B------:R0:W-:Y:S01]  /*0980*/  STS [R8+0x1f80], R6 ;  /* 0x001f800608007388 */ /* 0x0001e20000000800 */
[----:B------:R-:W-:Y:S01]  /*0990*/  IADD3 R2, PT, PT, R2, 0x1, RZ ;  /* 0x0000000102027810 */ /* 0x000fe20007ffe0ff */
[----:B------:R-:W-:-:S03]  /*09a0*/  UMOV UR5, 0x100 ;  /* 0x0000010000057882 */ /* 0x000fc60000000000 */
[----:B------:R-:W-:Y:S01]  /*09b0*/  ISETP.NE.AND P0, PT, R2, 0x10, PT ;  /* 0x000000100200780c */ /* 0x000fe20003f05270 */
[----:B------:R0:W-:Y:S04]  /*09c0*/  STS [R8+0x1980], R7 ;  /* 0x0019800708007388 */ /* 0x0001e80000000800 */
[----:B------:R0:W-:Y:S04]  /*09d0*/  STS [R8+0x1a00], R9 ;  /* 0x001a000908007388 */ /* 0x0001e80000000800 */
[----:B------:R0:W-:Y:S04]  /*09e0*/  STS [R8+0x1d00], R23 ;  /* 0x001d001708007388 */ /* 0x0001e80000000800 */
[----:B------:R0:W-:Y:S04]  /*09f0*/  STS [R8+0x1d80], R31 ;  /* 0x001d801f08007388 */ /* 0x0001e80000000800 */
[----:B------:R0:W-:Y:S04]  /*0a00*/  STS [R8+0x1e00], R33 ;  /* 0x001e002108007388 */ /* 0x0001e80000000800 */
[----:B------:R0:W-:Y:S04]  /*0a10*/  STS [R8+0x1e80], R35 ;  /* 0x001e802308007388 */ /* 0x0001e80000000800 */
[----:B------:R0:W-:Y:S04]  /*0a20*/  STS [R8+0x1f00], R37 ;  /* 0x001f002508007388 */ /* 0x0001e80000000800 */
[----:B-----5:R0:W-:Y:S04]  /*0a30*/  STS [R8+0x1a80], R11 ;  /* 0x001a800b08007388 */ /* 0x0201e80000000800 */
[----:B------:R0:W-:Y:S04]  /*0a40*/  STS [R8+0x1b00], R13 ;  /* 0x001b000d08007388 */ /* 0x0001e80000000800 */
[----:B--2---:R0:W-:Y:S04]  /*0a50*/  STS [R8+0x1b80], R15 ;  /* 0x001b800f08007388 */ /* 0x0041e80000000800 */
[----:B---3--:R0:W-:Y:S04]  /*0a60*/  STS [R8+0x1c00], R19 ;  /* 0x001c001308007388 */ /* 0x0081e80000000800 */
[----:B----4-:R0:W-:Y:S01]  /*0a70*/  STS [R8+0x1c80], R21 ;  /* 0x001c801508007388 */ /* 0x0101e20000000800 */
[----:B------:R-:W-:Y:S06]  /*0a80*/  BAR.SYNC.DEFER_BLOCKING 0x0 ;  /* 0x0000000000007b1d */ /* 0x000fec0000010000 */
.L_x_0:
[----:B------:R-:W-:Y:S01]  /*0a90*/  MOV R30, UR5 ;  /* 0x00000005001e7c02 */ /* 0x000fe20008000f00 */
[----:B0-----:R-:W-:Y:S04]  /*0aa0*/  LDS.128 R4, [R24+UR5+-0x100] ;  /* 0xffff000518047984 */ /* 0x001fe80008000c00 */
[----:B------:R-:W0:Y:S04]  /*0ab0*/  LDS.128 R8, [R30+UR4+-0x100] ;  /* 0xffff00041e087984 */ /* 0x000e280008000c00 */
[----:B------:R-:W1:Y:S01]  /*0ac0*/  LDS.128 R12, [R24+UR5+-0x80] ;  /* 0xffff8005180c7984 */ /* 0x000e620008000c00 */
[----:B------:R-:W-:-:S04]  /*0ad0*/  UIADD3 UR5, UPT, UPT, UR5, 0x10, URZ ;  /* 0x0000001005057890 */ /* 0x000fc8000fffe0ff */
[----:B------:R-:W-:Y:S01]  /*0ae0*/  UISETP.NE.AND UP0, UPT, UR5, 0x180, UPT ;  /* 0x000001800500788c */ /* 0x000fe2000bf05270 */
[C---:B0-----:R-:W-:Y:S01]  /*0af0*/  FFMA R18, R8.reuse, R4, R17 ;  /* 0x0000000408127223 */ /* 0x041fe20000000011 */
[----:B-1----:R-:W-:-:S03]  /*0b00*/  FFMA R8, R8, R12, R16 ;  /* 0x0000000c08087223 */ /* 0x002fc60000000010 */
[C---:B------:R-:W-:Y:S02]  /*0b10*/  FFMA R21, R9.reuse, R5, R18 ;  /* 0x0000000509157223 */ /* 0x040fe40000000012 */
[----:B------:R-:W0:Y:S01]  /*0b20*/  LDS.128 R16, [R30+UR4+-0x80] ;  /* 0xffff80041e107984 */ /* 0x000e220008000c00 */
[----:B------:R-:W-:Y:S01]  /*0b30*/  FFMA R9, R9, R13, R8 ;  /* 0x0000000d09097223 */ /* 0x000fe20000000008 */
[C---:B0-----:R-:W-:Y:S01]  /*0b40*/  FFMA R8, R16.reuse, R4, R29 ;  /* 0x0000000410087223 */ /* 0x041fe2000000001d */
[----:B------:R-:W-:-:S03]  /*0b50*/  FFMA R16, R16, R12, R27 ;  /* 0x0000000c10107223 */ /* 0x000fc6000000001b */
[C---:B------:R-:W-:Y:S01]  /*0b60*/  FFMA R23, R17.reuse, R5, R8 ;  /* 0x0000000511177223 */ /* 0x040fe20000000008 */
[----:B------:R-:W-:Y:S01]  /*0b70*/  FFMA R17, R17, R13, R16 ;  /* 0x0000000d11117223 */ /* 0x000fe20000000010 */
[C---:B------:R-:W-:Y:S01]  /*0b80*/  FFMA R8, R10.reuse, R6, R21 ;  /* 0x000000060a087223 */ /* 0x040fe20000000015 */
[----:B------:R-:W-:Y:S01]  /*0b90*/  FFMA R16, R10, R14, R9 ;  /* 0x0000000e0a107223 */ /* 0x000fe20000000009 */
[C---:B------:R-:W-:Y:S01]  /*0ba0*/  FFMA R10, R18.reuse, R6, R23 ;  /* 0x00000006120a7223 */ /* 0x040fe20000000017 */
[----:B------:R-:W-:Y:S01]  /*0bb0*/  FFMA R18, R18, R14, R17 ;  /* 0x0000000e12127223 */ /* 0x000fe20000000011 */
[----:B------:R-:W0:Y:S01]  /*0bc0*/  LDS.128 R20, [R30+UR4] ;  /* 0x000000041e147984 */ /* 0x000e220008000c00 */
[C---:B------:R-:W-:Y:S01]  /*0bd0*/  FFMA R17, R11.reuse, R7, R8 ;  /* 0x000000070b117223 */ /* 0x040fe20000000008 */
[----:B------:R-:W-:Y:S01]  /*0be0*/  FFMA R16, R11, R15, R16 ;  /* 0x0000000f0b107223 */ /* 0x000fe20000000010 */
[C---:B------:R-:W-:Y:S01]  /*0bf0*/  FFMA R29, R19.reuse, R7, R10 ;  /* 0x00000007131d7223 */ /* 0x040fe2000000000a */
[----:B------:R-:W-:Y:S01]  /*0c00*/  FFMA R27, R19, R15, R18 ;  /* 0x0000000f131b7223 */ /* 0x000fe20000000012 */
[----:B------:R-:W1:Y:S01]  /*0c10*/  LDS.128 R8, [R30+UR4+0x80] ;  /* 0x000080041e087984 */ /* 0x000e620008000c00 */
[C---:B0-----:R-:W-:Y:S01]  /*0c20*/  FFMA R26, R20.reuse, R4, R26 ;  /* 0x00000004141a7223 */ /* 0x041fe2000000001a */
[----:B------:R-:W-:Y:S01]  /*0c30*/  FFMA R20, R20, R12, R28 ;  /* 0x0000000c14147223 */ /* 0x000fe2000000001c */
[C---:B-1----:R-:W-:Y:S01]  /*0c40*/  FFMA R4, R8.reuse, R4, R25 ;  /* 0x0000000408047223 */ /* 0x042fe20000000019 */
[----:B------:R-:W-:Y:S01]  /*0c50*/  FFMA R8, R8, R12, R3 ;  /* 0x0000000c08087223 */ /* 0x000fe20000000003 */
[C---:B------:R-:W-:Y:S01]  /*0c60*/  FFMA R3, R21.reuse, R5, R26 ;  /* 0x0000000515037223 */ /* 0x040fe2000000001a */
        /* <DEDUP_REMOVED lines=11> */
[----:B------:R-:W-:Y:S06]  /*0d20*/  BRA.U UP0, `(.L_x_0) ;  /* 0xfffffffd00587547 */ /* 0x000fec000b83ffff */
[----:B------:R-:W-:Y:S05]  /*0d30*/  @P0 BRA `(.L_x_1) ;  /* 0xfffffff000ec0947 */ /* 0x000fea000383ffff */
[----:B------:R-:W0:Y:S01]  /*0d40*/  S2R R7, SR_TID.X ;  /* 0x0000000000077919 */ /* 0x000e220000002100 */
[----:B------:R-:W1:Y:S01]  /*0d50*/  LDC.64 R4, c[0x0][0x390] ;  /* 0x0000e400ff047b82 */ /* 0x000e620000000a00 */
[----:B0-----:R-:W-:-:S04]  /*0d60*/  LEA R7, R0, R7, 0x5 ;  /* 0x0000000700077211 */ /* 0x001fc800078e28ff */
[----:B------:R-:W-:-:S05]  /*0d70*/  SHF.L.U32 R7, R7, 0x1, RZ ;  /* 0x0000000107077819 */ /* 0x000fca00000006ff */
[----:B-1----:R-:W-:-:S05]  /*0d80*/  IMAD.WIDE.U32 R4, R7, 0x4, R4 ;  /* 0x0000000407047825 */ /* 0x002fca00078e0004 */
[----:B------:R-:W-:Y:S04]  /*0d90*/  STG.E desc[UR8][R4.64], R17 ;  /* 0x0000001104007986 */ /* 0x000fe8000c101908 */
[----:B------:R-:W-:Y:S04]  /*0da0*/  STG.E desc[UR8][R4.64+0x4], R16 ;  /* 0x0000041004007986 */ /* 0x000fe8000c101908 */
[----:B------:R-:W-:Y:S04]  /*0db0*/  STG.E desc[UR8][R4.64+0x10000], R29 ;  /* 0x0100001d04007986 */ /* 0x000fe8000c101908 */
[----:B------:R-:W-:Y:S04]  /*0dc0*/  STG.E desc[UR8][R4.64+0x10004], R27 ;  /* 0x0100041b04007986 */ /* 0x000fe8000c101908 */
[----:B------:R-:W-:Y:S04]  /*0dd0*/  STG.E desc[UR8][R4.64+0x20000], R26 ;  /* 0x0200001a04007986 */ /* 0x000fe8000c101908 */
[----:B------:R-:W-:Y:S04]  /*0de0*/  STG.E desc[UR8][R4.64+0x20004], R28 ;  /* 0x0200041c04007986 */ /* 0x000fe8000c101908 */
[----:B------:R-:W-:Y:S04]  /*0df0*/  STG.E desc[UR8][R4.64+0x30000], R25 ;  /* 0x0300001904007986 */ /* 0x000fe8000c101908 */
[----:B------:R-:W-:Y:S01]  /*0e00*/  STG.E desc[UR8][R4.64+0x30004], R3 ;  /* 0x0300040304007986 */ /* 0x000fe2000c101908 */
[----:B------:R-:W-:Y:S05]  /*0e10*/  EXIT ;  /* 0x000000000000794d */ /* 0x000fea0003800000 */
.L_x_2:
[----:B------:R-:W-:-:S00]  /*0e20*/  BRA `(.L_x_2) ;  /* 0xfffffffc00fc7947 */ /* 0x000fc0000383ffff */
[----:B------:R-:W-:-:S00]  /*0e30*/  NOP ;  /* 0x0000000000007918 */ /* 0x000fc00000000000 */
        /* <DEDUP_REMOVED lines=12> */
.L_x_3:


//--------------------- .nv.shared.default_function_kernel0 --------------------------
	.section	.nv.shared.default_function_kernel0,"aw",@nobits
	.sectionflags	@""
	.align	4
.nv.shared.default_function_kernel0:
	.zero		9728


//--------------------- .nv.shared.reserved.0     --------------------------
	.section	.nv.shared.reserved.0,"aw",@nobits
	.weak		__nv_reservedSMEM_offset_0_alias
	.size		__nv_reservedSMEM_offset_0_alias, 0, 64
	.other		__nv_reservedSMEM_offset_0_alias,@"STO_CUDA_RESERVED_SHARED STV_DEFAULT"
__nv_reservedSMEM_offset_0_alias:
	.zero		0
	.zero		64


//--------------------- .nv.constant0.default_function_kernel0 --------------------------
	.section	.nv.constant0.default_function_kernel0,"a",@progbits
	.sectionflags	@""
	.align	4
.nv.constant0.default_function_kernel0:
	.zero		920


//--------------------- SYMBOLS --------------------------

	.type		.nv.reservedSmem.offset0,@object
	.size		.nv.reservedSmem.offset0,0x4
	.type		.nv.reservedSmem.cap,@object
	.size		.nv.reservedSmem.cap,0x4
